	.headerflags	@"EF_CUDA_TEXMODE_UNIFIED EF_CUDA_64BIT_ADDRESS EF_CUDA_ACCELERATORS EF_CUDA_SM90 EF_CUDA_VIRTUAL_SM(EF_CUDA_SM90)"
	.elftype	@"ET_EXEC"


//--------------------- .nv.info                  --------------------------
	.section	.nv.info,"",@"SHT_CUDA_INFO"
	.align	4


	//----- nvinfo : EIATTR_REGCOUNT
	.align		4
        /*0000*/ 	.byte	0x04, 0x2f
        /*0002*/ 	.short	(.L_1 - .L_0)
	.align		4
.L_0:
        /*0004*/ 	.word	index@(triton_per_fused_mean_12)
        /*0008*/ 	.word	0x00000017


	//----- nvinfo : EIATTR_MIN_STACK_SIZE
	.align		4
.L_1:
        /*000c*/ 	.byte	0x04, 0x12
        /*000e*/ 	.short	(.L_3 - .L_2)
	.align		4
.L_2:
        /*0010*/ 	.word	index@(triton_per_fused_mean_12)
        /*0014*/ 	.word	0x00000000


	//----- nvinfo : EIATTR_FRAME_SIZE
	.align		4
.L_3:
        /*0018*/ 	.byte	0x04, 0x11
        /*001a*/ 	.short	(.L_5 - .L_4)
	.align		4
.L_4:
        /*001c*/ 	.word	index@(triton_per_fused_mean_12)
        /*0020*/ 	.word	0x00000000


	//----- nvinfo : EIATTR_MIN_STACK_SIZE
	.align		4
.L_5:
        /*0024*/ 	.byte	0x04, 0x12
        /*0026*/ 	.short	(.L_7 - .L_6)
	.align		4
.L_6:
        /*0028*/ 	.word	index@(triton_per_fused_mean_12)
        /*002c*/ 	.word	0x00000000
.L_7:


//--------------------- .nv.info.triton_per_fused_mean_12 --------------------------
	.section	.nv.info.triton_per_fused_mean_12,"",@"SHT_CUDA_INFO"
	.sectionflags	@""
	.align	4


	//----- nvinfo : EIATTR_CUDA_API_VERSION
	.align		4
        /*0000*/ 	.byte	0x04, 0x37
        /*0002*/ 	.short	(.L_9 - .L_8)
.L_8:
        /*0004*/ 	.word	0x0000007c


	//----- nvinfo : EIATTR_KPARAM_INFO
	.align		4
.L_9:
        /*0008*/ 	.byte	0x04, 0x17
        /*000a*/ 	.short	(.L_11 - .L_10)
.L_10:
        /*000c*/ 	.word	0x00000000
        /*0010*/ 	.short	0x0003
        /*0012*/ 	.short	0x0014
        /*0014*/ 	.byte	0x00, 0xf0, 0x11, 0x00


	//----- nvinfo : EIATTR_KPARAM_INFO
	.align		4
.L_11:
        /*0018*/ 	.byte	0x04, 0x17
        /*001a*/ 	.short	(.L_13 - .L_12)
.L_12:
        /*001c*/ 	.word	0x00000000
        /*0020*/ 	.short	0x0002
        /*0022*/ 	.short	0x0010
        /*0024*/ 	.byte	0x00, 0xf0, 0x11, 0x00


	//----- nvinfo : EIATTR_KPARAM_INFO
	.align		4
.L_13:
        /*0028*/ 	.byte	0x04, 0x17
        /*002a*/ 	.short	(.L_15 - .L_14)
.L_14:
        /*002c*/ 	.word	0x00000000
        /*0030*/ 	.short	0x0001
        /*0032*/ 	.short	0x0008
        /*0034*/ 	.byte	0x00, 0xf4, 0x21, 0x00


	//----- nvinfo : EIATTR_KPARAM_INFO
	.align		4
.L_15:
        /*0038*/ 	.byte	0x04, 0x17
        /*003a*/ 	.short	(.L_17 - .L_16)
.L_16:
        /*003c*/ 	.word	0x00000000
        /*0040*/ 	.short	0x0000
        /*0042*/ 	.short	0x0000
        /*0044*/ 	.byte	0x00, 0xf4, 0x21, 0x00


	//----- nvinfo : EIATTR_SPARSE_MMA_MASK
	.align		4
.L_17:
        /*0048*/ 	.byte	0x03, 0x50
        /*004a*/ 	.short	0x0000


	//----- nvinfo : EIATTR_MAXREG_COUNT
	.align		4
        /*004c*/ 	.byte	0x03, 0x1b
        /*004e*/ 	.short	0x00ff


	//----- nvinfo : EIATTR_COOP_GROUP_MASK_REGIDS
	.align		4
        /*0050*/ 	.byte	0x04, 0x29
        /*0052*/ 	.short	(.L_19 - .L_18)


	//   ....[0]....
.L_18:
        /*0054*/ 	.word	0xffffffff


	//   ....[1]....
        /*0058*/ 	.word	0xffffffff


	//   ....[2]....
        /*005c*/ 	.word	0xffffffff


	//   ....[3]....
        /*0060*/ 	.word	0xffffffff


	//   ....[4]....
        /*0064*/ 	.word	0xffffffff


	//   ....[5]....
        /*0068*/ 	.word	0xffffffff


	//   ....[6]....
        /*006c*/ 	.word	0xffffffff


	//   ....[7]....
        /*0070*/ 	.word	0xffffffff


	//   ....[8]....
        /*0074*/ 	.word	0xffffffff


	//   ....[9]....
        /*0078*/ 	.word	0xffffffff


	//   ....[10]....
        /*007c*/ 	.word	0xffffffff


	//----- nvinfo : EIATTR_COOP_GROUP_INSTR_OFFSETS
	.align		4
.L_19:
        /*0080*/ 	.byte	0x04, 0x28
        /*0082*/ 	.short	(.L_21 - .L_20)


	//   ....[0]....
.L_20:
        /*0084*/ 	.word	0x000002e0


	//   ....[1]....
        /*0088*/ 	.word	0x000002f0


	//   ....[2]....
        /*008c*/ 	.word	0x00000300


	//   ....[3]....
        /*0090*/ 	.word	0x00000310


	//   ....[4]....
        /*0094*/ 	.word	0x00000360


	//   ....[5]....
        /*0098*/ 	.word	0x00000370


	//   ....[6]....
        /*009c*/ 	.word	0x00000380


	//   ....[7]....
        /*00a0*/ 	.word	0x00000390


	//   ....[8]....
        /*00a4*/ 	.word	0x000004b0


	//   ....[9]....
        /*00a8*/ 	.word	0x000004d0


	//   ....[10]....
        /*00ac*/ 	.word	0x00000500


	//----- nvinfo : EIATTR_EXIT_INSTR_OFFSETS
	.align		4
.L_21:
        /*00b0*/ 	.byte	0x04, 0x1c
        /*00b2*/ 	.short	(.L_23 - .L_22)


	//   ....[0]....
.L_22:
        /*00b4*/ 	.word	0x00000670


	//   ....[1]....
        /*00b8*/ 	.word	0x000006a0


	//----- nvinfo : EIATTR_REQNTID
	.align		4
.L_23:
        /*00bc*/ 	.byte	0x04, 0x10
        /*00be*/ 	.short	(.L_25 - .L_24)
.L_24:
        /*00c0*/ 	.word	0x00000100
        /*00c4*/ 	.word	0x00000001
        /*00c8*/ 	.word	0x00000001


	//----- nvinfo : EIATTR_CBANK_PARAM_SIZE
	.align		4
.L_25:
        /*00cc*/ 	.byte	0x03, 0x19
        /*00ce*/ 	.short	0x0018


	//----- nvinfo : EIATTR_PARAM_CBANK
	.align		4
        /*00d0*/ 	.byte	0x04, 0x0a
        /*00d2*/ 	.short	(.L_27 - .L_26)
	.align		4
.L_26:
        /*00d4*/ 	.word	index@(.nv.constant0.triton_per_fused_mean_12)
        /*00d8*/ 	.short	0x0210
        /*00da*/ 	.short	0x0018


	//----- nvinfo : EIATTR_SW_WAR
	.align		4
.L_27:
        /*00dc*/ 	.byte	0x04, 0x36
        /*00de*/ 	.short	(.L_29 - .L_28)
.L_28:
        /*00e0*/ 	.word	0x00000008
.L_29:


//--------------------- .nv.callgraph             --------------------------
	.section	.nv.callgraph,"",@"SHT_CUDA_CALLGRAPH"
	.align	4
	.sectionentsize	8
	.align		4
        /*0000*/ 	.word	0x00000000
	.align		4
        /*0004*/ 	.word	0xffffffff
	.align		4
        /*0008*/ 	.word	0x00000000
	.align		4
        /*000c*/ 	.word	0xfffffffe
	.align		4
        /*0010*/ 	.word	0x00000000
	.align		4
        /*0014*/ 	.word	0xfffffffd
	.align		4
        /*0018*/ 	.word	0x00000000
	.align		4
        /*001c*/ 	.word	0xfffffffc


//--------------------- .text.triton_per_fused_mean_12 --------------------------
	.section	.text.triton_per_fused_mean_12,"ax",@progbits
	.sectionflags	@"SHF_BARRIERS=1"
	.align	128
        .global         triton_per_fused_mean_12
        .type           triton_per_fused_mean_12,@function
        .size           triton_per_fused_mean_12,(.L_x_1 - triton_per_fused_mean_12)
        .other          triton_per_fused_mean_12,@"STO_CUDA_ENTRY STV_DEFAULT"
triton_per_fused_mean_12:
.text.triton_per_fused_mean_12:
[----:B------:R-:W0:Y:S02]  /*0000*/  LDC R1, c[0x0][0x28] ;  /* 0x00000a00ff017b82 */ /* 0x000e240000000800 */
[----:B------:R-:W1:Y:S01]  /*0010*/  S2R R0, SR_CTAID.X ;  /* 0x0000000000007919 */ /* 0x000e620000002500 */
[----:B------:R-:W2:Y:S01]  /*0020*/  LDC.64 R4, c[0x0][0x218] ;  /* 0x00008600ff047b82 */ /* 0x000ea20000000a00 */
[----:B------:R-:W-:Y:S01]  /*0030*/  ULDC.64 UR6, c[0x0][0x208] ;  /* 0x0000820000067ab9 */ /* 0x000fe20000000a00 */
[----:B------:R-:W3:Y:S01]  /*0040*/  S2R R3, SR_TID.X ;  /* 0x0000000000037919 */ /* 0x000ee20000002100 */
[----:B-1----:R-:W-:Y:S02]  /*0050*/  IMAD.SHL.U32 R0, R0, 0x20, RZ ;  /* 0x0000002000007824 */ /* 0x002fe400078e00ff */
[----:B---3--:R-:W-:Y:S01]  /*0060*/  IMAD.SHL.U32 R13, R3, 0x4, RZ ;  /* 0x00000004030d7824 */ /* 0x008fe200078e00ff */
[----:B------:R-:W-:-:S04]  /*0070*/  SHF.R.U32.HI R10, RZ, 0x3, R3 ;  /* 0x00000003ff0a7819 */ /* 0x000fc80000011603 */
[----:B------:R-:W-:-:S04]  /*0080*/  LOP3.LUT R6, R0, 0x1c, R13, 0xf8, !PT ;  /* 0x0000001c00067812 */ /* 0x000fc800078ef80d */
[C---:B------:R-:W-:Y:S01]  /*0090*/  ISETP.GE.AND P0, PT, R6.reuse, 0xa0, PT ;  /* 0x000000a00600780c */ /* 0x040fe20003f06270 */
[----:B------:R-:W-:-:S05]  /*00a0*/  IMAD.HI R7, R6, 0x66666667, RZ ;  /* 0x6666666706077827 */ /* 0x000fca00078e02ff */
[----:B------:R-:W-:-:S04]  /*00b0*/  SHF.R.U32.HI R8, RZ, 0x1f, R7 ;  /* 0x0000001fff087819 */ /* 0x000fc80000011607 */
[----:B------:R-:W-:Y:S02]  /*00c0*/  LEA.HI.SX32 R9, R7, R8, 0x1c ;  /* 0x0000000807097211 */ /* 0x000fe400078fe2ff */
[----:B------:R-:W-:Y:S02]  /*00d0*/  SGXT.U32 R7, R10, 0x5 ;  /* 0x000000050a07781a */ /* 0x000fe40000000000 */
[----:B------:R-:W-:Y:S01]  /*00e0*/  CS2R R10, SRZ ;  /* 0x00000000000a7805 */ /* 0x000fe2000001ff00 */
[----:B------:R-:W-:-:S04]  /*00f0*/  IMAD R8, R9, -0x28, R6 ;  /* 0xffffffd809087824 */ /* 0x000fc800078e0206 */
[----:B------:R-:W-:Y:S01]  /*0100*/  IMAD R8, R7, 0x28, R8 ;  /* 0x0000002807087824 */ /* 0x000fe200078e0208 */
[----:B------:R-:W-:-:S03]  /*0110*/  CS2R R6, SRZ ;  /* 0x0000000000067805 */ /* 0x000fc6000001ff00 */
[----:B------:R-:W-:-:S04]  /*0120*/  IMAD R9, R9, 0xa00, R8 ;  /* 0x00000a0009097824 */ /* 0x000fc800078e0208 */
[C---:B------:R-:W-:Y:S02]  /*0130*/  VIADD R17, R9.reuse, 0x500 ;  /* 0x0000050009117836 */ /* 0x040fe40000000000 */
[----:B--2---:R-:W-:Y:S01]  /*0140*/  IMAD.WIDE R14, R9, 0x4, R4 ;  /* 0x00000004090e7825 */ /* 0x004fe200078e0204 */
[----:B------:R-:W-:-:S03]  /*0150*/  CS2R R8, SRZ ;  /* 0x0000000000087805 */ /* 0x000fc6000001ff00 */
[----:B------:R-:W-:Y:S01]  /*0160*/  IMAD.WIDE R16, R17, 0x4, R4 ;  /* 0x0000000411107825 */ /* 0x000fe200078e0204 */
[----:B------:R-:W-:-:S04]  /*0170*/  CS2R R4, SRZ ;  /* 0x0000000000047805 */ /* 0x000fc8000001ff00 */
[----:B------:R-:W2:Y:S04]  /*0180*/  @!P0 LDG.E.128 R8, desc[UR6][R16.64] ;  /* 0x0000000610088981 */ /* 0x000ea8000c1e1d00 */
[----:B------:R-:W3:Y:S01]  /*0190*/  @!P0 LDG.E.128 R4, desc[UR6][R14.64] ;  /* 0x000000060e048981 */ /* 0x000ee2000c1e1d00 */
[----:B------:R-:W1:Y:S01]  /*01a0*/  S2UR UR5, SR_CgaCtaId ;  /* 0x00000000000579c3 */ /* 0x000e620000008800 */
[----:B------:R-:W-:Y:S01]  /*01b0*/  UMOV UR4, 0x400 ;  /* 0x0000040000047882 */ /* 0x000fe20000000000 */
[----:B------:R-:W-:Y:S01]  /*01c0*/  ISETP.GE.AND P1, PT, R3, 0x100, PT ;  /* 0x000001000300780c */ /* 0x000fe20003f26270 */
[----:B-1----:R-:W-:Y:S01]  /*01d0*/  UPRMT UR4, UR5, 0x654, UR4 ;  /* 0x0000065405047896 */ /* 0x002fe20008000004 */
[----:B--2---:R-:W-:Y:S02]  /*01e0*/  SEL R8, R8, RZ, !P0 ;  /* 0x000000ff08087207 */ /* 0x004fe40004000000 */
[----:B---3--:R-:W-:-:S02]  /*01f0*/  SEL R19, R4, RZ, !P0 ;  /* 0x000000ff04137207 */ /* 0x008fc40004000000 */
[----:B------:R-:W-:Y:S02]  /*0200*/  SEL R4, R5, RZ, !P0 ;  /* 0x000000ff05047207 */ /* 0x000fe40004000000 */
[----:B------:R-:W-:Y:S02]  /*0210*/  SEL R5, R6, RZ, !P0 ;  /* 0x000000ff06057207 */ /* 0x000fe40004000000 */
[----:B------:R-:W-:Y:S02]  /*0220*/  SEL R6, R7, RZ, !P0 ;  /* 0x000000ff07067207 */ /* 0x000fe40004000000 */
[----:B------:R-:W-:Y:S02]  /*0230*/  SEL R9, R9, RZ, !P0 ;  /* 0x000000ff09097207 */ /* 0x000fe40004000000 */
[----:B------:R-:W-:Y:S02]  /*0240*/  SEL R10, R10, RZ, !P0 ;  /* 0x000000ff0a0a7207 */ /* 0x000fe40004000000 */
[----:B------:R-:W-:Y:S01]  /*0250*/  SEL R11, R11, RZ, !P0 ;  /* 0x000000ff0b0b7207 */ /* 0x000fe20004000000 */
[----:B------:R-:W-:Y:S01]  /*0260*/  FADD R8, R19, R8 ;  /* 0x0000000813087221 */ /* 0x000fe20000000000 */
[----:B------:R-:W-:Y:S01]  /*0270*/  FADD R9, R4, R9 ;  /* 0x0000000904097221 */ /* 0x000fe20000000000 */
[----:B------:R-:W-:-:S02]  /*0280*/  FADD R10, R5, R10 ;  /* 0x0000000a050a7221 */ /* 0x000fc40000000000 */
[----:B------:R-:W-:Y:S01]  /*0290*/  FADD R11, R6, R11 ;  /* 0x0000000b060b7221 */ /* 0x000fe20000000000 */
[----:B------:R-:W-:Y:S02]  /*02a0*/  FSEL R8, R8, RZ, !P0 ;  /* 0x000000ff08087208 */ /* 0x000fe40004000000 */
[----:B------:R-:W-:Y:S02]  /*02b0*/  FSEL R9, R9, RZ, !P0 ;  /* 0x000000ff09097208 */ /* 0x000fe40004000000 */
[----:B------:R-:W-:Y:S02]  /*02c0*/  FSEL R10, R10, RZ, !P0 ;  /* 0x000000ff0a0a7208 */ /* 0x000fe40004000000 */
[----:B------:R-:W-:Y:S01]  /*02d0*/  FSEL R11, R11, RZ, !P0 ;  /* 0x000000ff0b0b7208 */ /* 0x000fe20004000000 */
[----:B------:R-:W1:Y:S04]  /*02e0*/  SHFL.BFLY PT, R5, R8, 0x10, 0x1f ;  /* 0x0e001f0008057f89 */ /* 0x000e6800000e0000 */
[----:B------:R-:W2:Y:S04]  /*02f0*/  SHFL.BFLY PT, R4, R9, 0x10, 0x1f ;  /* 0x0e001f0009047f89 */ /* 0x000ea800000e0000 */
[----:B------:R-:W3:Y:S04]  /*0300*/  SHFL.BFLY PT, R7, R10, 0x10, 0x1f ;  /* 0x0e001f000a077f89 */ /* 0x000ee800000e0000 */
[----:B------:R-:W4:Y:S01]  /*0310*/  SHFL.BFLY PT, R14, R11, 0x10, 0x1f ;  /* 0x0e001f000b0e7f89 */ /* 0x000f2200000e0000 */
[----:B-1----:R-:W-:Y:S01]  /*0320*/  FADD R5, R8, R5 ;  /* 0x0000000508057221 */ /* 0x002fe20000000000 */
[----:B--2---:R-:W-:Y:S01]  /*0330*/  FADD R6, R9, R4 ;  /* 0x0000000409067221 */ /* 0x004fe20000000000 */
[----:B---3--:R-:W-:Y:S01]  /*0340*/  FADD R12, R10, R7 ;  /* 0x000000070a0c7221 */ /* 0x008fe20000000000 */
[----:B----4-:R-:W-:-:S02]  /*0350*/  FADD R14, R11, R14 ;  /* 0x0000000e0b0e7221 */ /* 0x010fc40000000000 */
[----:B------:R-:W1:Y:S04]  /*0360*/  SHFL.BFLY PT, R4, R5, 0x8, 0x1f ;  /* 0x0d001f0005047f89 */ /* 0x000e6800000e0000 */
[----:B------:R-:W2:Y:S04]  /*0370*/  SHFL.BFLY PT, R7, R6, 0x8, 0x1f ;  /* 0x0d001f0006077f89 */ /* 0x000ea800000e0000 */
[----:B------:R-:W3:Y:S04]  /*0380*/  SHFL.BFLY PT, R15, R12, 0x8, 0x1f ;  /* 0x0d001f000c0f7f89 */ /* 0x000ee800000e0000 */
[----:B------:R-:W4:Y:S01]  /*0390*/  SHFL.BFLY PT, R17, R14, 0x8, 0x1f ;  /* 0x0d001f000e117f89 */ /* 0x000f2200000e0000 */
[----:B------:R-:W-:-:S02]  /*03a0*/  SHF.R.U32.HI R8, RZ, 0x5, R3 ;  /* 0x00000005ff087819 */ /* 0x000fc40000011603 */
[----:B------:R-:W-:Y:S02]  /*03b0*/  LOP3.LUT R9, R13, 0x1c, RZ, 0xc0, !PT ;  /* 0x0000001c0d097812 */ /* 0x000fe400078ec0ff */
[----:B------:R-:W-:Y:S02]  /*03c0*/  SGXT.U32 R8, R8, 0x3 ;  /* 0x000000030808781a */ /* 0x000fe40000000000 */
[----:B------:R-:W-:Y:S01]  /*03d0*/  LOP3.LUT P0, RZ, R3, 0x18, RZ, 0xc0, !PT ;  /* 0x0000001803ff7812 */ /* 0x000fe2000780c0ff */
[----:B------:R-:W-:Y:S02]  /*03e0*/  IMAD.SHL.U32 R10, R9, 0x20, RZ ;  /* 0x00000020090a7824 */ /* 0x000fe400078e00ff */
[----:B------:R-:W-:Y:S02]  /*03f0*/  IMAD.SHL.U32 R11, R8, 0x4, RZ ;  /* 0x00000004080b7824 */ /* 0x000fe400078e00ff */
[----:B-1----:R-:W-:-:S03]  /*0400*/  FADD R16, R5, R4 ;  /* 0x0000000405107221 */ /* 0x002fc60000000000 */
[----:B------:R-:W-:Y:S01]  /*0410*/  LOP3.LUT R11, R10, R11, RZ, 0xfc, !PT ;  /* 0x0000000b0a0b7212 */ /* 0x000fe200078efcff */
[----:B--2---:R-:W-:Y:S01]  /*0420*/  FADD R6, R6, R7 ;  /* 0x0000000706067221 */ /* 0x004fe20000000000 */
[----:B---3--:R-:W-:Y:S01]  /*0430*/  FADD R18, R12, R15 ;  /* 0x0000000f0c127221 */ /* 0x008fe20000000000 */
[----:B----4-:R-:W-:Y:S02]  /*0440*/  FADD R20, R14, R17 ;  /* 0x000000110e147221 */ /* 0x010fe40000000000 */
[----:B------:R-:W-:Y:S04]  /*0450*/  @!P0 STS [R11+UR4], R16 ;  /* 0x000000100b008988 */ /* 0x000fe80008000804 */
[----:B------:R-:W-:Y:S04]  /*0460*/  @!P0 STS [R11+UR4+0x20], R6 ;  /* 0x000020060b008988 */ /* 0x000fe80008000804 */
[----:B------:R-:W-:Y:S04]  /*0470*/  @!P0 STS [R11+UR4+0x40], R18 ;  /* 0x000040120b008988 */ /* 0x000fe80008000804 */
[----:B------:R-:W-:Y:S01]  /*0480*/  @!P0 STS [R11+UR4+0x60], R20 ;  /* 0x000060140b008988 */ /* 0x000fe20008000804 */
[----:B------:R-:W-:Y:S06]  /*0490*/  BAR.SYNC.DEFER_BLOCKING 0x0 ;  /* 0x0000000000007b1d */ /* 0x000fec0000010000 */
[----:B------:R-:W1:Y:S04]  /*04a0*/  @!P1 LDS R2, [R13+UR4] ;  /* 0x000000040d029984 */ /* 0x000e680008000800 */
[----:B-1----:R-:W1:Y:S02]  /*04b0*/  SHFL.BFLY PT, R5, R2, 0x4, 0x1f ;  /* 0x0c801f0002057f89 */ /* 0x002e6400000e0000 */
[----:B-1----:R-:W-:-:S05]  /*04c0*/  FADD R7, R2, R5 ;  /* 0x0000000502077221 */ /* 0x002fca0000000000 */
[----:B------:R-:W1:Y:S01]  /*04d0*/  SHFL.BFLY PT, R4, R7, 0x2, 0x1f ;  /* 0x0c401f0007047f89 */ /* 0x000e6200000e0000 */
[----:B------:R-:W-:Y:S01]  /*04e0*/  LOP3.LUT P0, RZ, R3, 0x7, RZ, 0xc0, !PT ;  /* 0x0000000703ff7812 */ /* 0x000fe2000780c0ff */
[----:B-1----:R-:W-:-:S05]  /*04f0*/  FADD R12, R7, R4 ;  /* 0x00000004070c7221 */ /* 0x002fca0000000000 */
[----:B------:R-:W1:Y:S01]  /*0500*/  SHFL.BFLY PT, R5, R12, 0x1, 0x1f ;  /* 0x0c201f000c057f89 */ /* 0x000e6200000e0000 */
[----:B------:R-:W-:Y:S01]  /*0510*/  ISETP.LT.AND P0, PT, R3, 0x100, !P0 ;  /* 0x000001000300780c */ /* 0x000fe20004701270 */
[----:B-1----:R-:W-:-:S12]  /*0520*/  FADD R14, R12, R5 ;  /* 0x000000050c0e7221 */ /* 0x002fd80000000000 */
[----:B------:R1:W-:Y:S01]  /*0530*/  @P0 STS [R13+UR4], R14 ;  /* 0x0000000e0d000988 */ /* 0x0003e20008000804 */
[----:B------:R-:W-:Y:S01]  /*0540*/  BAR.SYNC.DEFER_BLOCKING 0x0 ;  /* 0x0000000000007b1d */ /* 0x000fe20000010000 */
[----:B------:R-:W-:Y:S01]  /*0550*/  VIADD R16, R10, UR4 ;  /* 0x000000040a107c36 */ /* 0x000fe20008000000 */
[----:B------:R-:W-:-:S06]  /*0560*/  LOP3.LUT R2, R3, 0x1f, RZ, 0xc0, !PT ;  /* 0x0000001f03027812 */ /* 0x000fcc00078ec0ff */
[----:B-1----:R-:W1:Y:S01]  /*0570*/  LDC.64 R12, c[0x0][0x210] ;  /* 0x00008400ff0c7b82 */ /* 0x002e620000000a00 */
[----:B------:R-:W-:Y:S04]  /*0580*/  LDS R4, [R10+UR4] ;  /* 0x000000040a047984 */ /* 0x000fe80008000800 */
[----:B------:R-:W-:Y:S04]  /*0590*/  LDS R5, [R10+UR4+0x20] ;  /* 0x000020040a057984 */ /* 0x000fe80008000800 */
[----:B------:R-:W-:Y:S04]  /*05a0*/  LDS R6, [R10+UR4+0x40] ;  /* 0x000040040a067984 */ /* 0x000fe80008000800 */
[----:B------:R-:W2:Y:S01]  /*05b0*/  LDS R7, [R10+UR4+0x60] ;  /* 0x000060040a077984 */ /* 0x000ea20008000800 */
[----:B------:R-:W-:Y:S01]  /*05c0*/  IMAD R16, R9, -0x1c, R16 ;  /* 0xffffffe409107824 */ /* 0x000fe200078e0210 */
[----:B------:R-:W-:Y:S01]  /*05d0*/  BAR.SYNC.DEFER_BLOCKING 0x0 ;  /* 0x0000000000007b1d */ /* 0x000fe20000010000 */
[----:B------:R-:W-:-:S02]  /*05e0*/  LEA R9, R2, UR4, 0x2 ;  /* 0x0000000402097c11 */ /* 0x000fc4000f8e10ff */
[----:B------:R-:W-:-:S03]  /*05f0*/  LOP3.LUT R3, R0, 0x1f, R3, 0xf8, !PT ;  /* 0x0000001f00037812 */ /* 0x000fc600078ef803 */
[----:B--2---:R2:W-:Y:S02]  /*0600*/  STS.128 [R16], R4 ;  /* 0x0000000410007388 */ /* 0x0045e40000000c00 */
[----:B------:R-:W-:Y:S01]  /*0610*/  BAR.SYNC.DEFER_BLOCKING 0x0 ;  /* 0x0000000000007b1d */ /* 0x000fe20000010000 */
[----:B------:R-:W-:-:S04]  /*0620*/  ISETP.GE.AND P0, PT, R3, 0xa0, PT ;  /* 0x000000a00300780c */ /* 0x000fc80003f06270 */
[----:B------:R-:W-:Y:S01]  /*0630*/  ISETP.EQ.AND P0, PT, R8, RZ, !P0 ;  /* 0x000000ff0800720c */ /* 0x000fe20004702270 */
[----:B------:R-:W3:Y:S01]  /*0640*/  LDS R9, [R9] ;  /* 0x0000000009097984 */ /* 0x000ee20000000800 */
[----:B-1----:R-:W-:Y:S01]  /*0650*/  IMAD.WIDE R2, R3, 0x4, R12 ;  /* 0x0000000403027825 */ /* 0x002fe200078e020c */
[----:B------:R-:W-:Y:S10]  /*0660*/  BAR.SYNC.DEFER_BLOCKING 0x0 ;  /* 0x0000000000007b1d */ /* 0x000ff40000010000 */
[----:B--2---:R-:W-:Y:S05]  /*0670*/  @!P0 EXIT ;  /* 0x000000000000894d */ /* 0x004fea0003800000 */
[----:B---3--:R-:W-:-:S05]  /*0680*/  FMUL R9, R9, 0.015625 ;  /* 0x3c80000009097820 */ /* 0x008fca0000400000 */
[----:B------:R-:W-:Y:S01]  /*0690*/  STG.E desc[UR6][R2.64], R9 ;  /* 0x0000000902007986 */ /* 0x000fe2000c101906 */
[----:B------:R-:W-:Y:S05]  /*06a0*/  EXIT ;  /* 0x000000000000794d */ /* 0x000fea0003800000 */
.L_x_0:
[----:B------:R-:W-:-:S00]  /*06b0*/  BRA `(.L_x_0) ;  /* 0xfffffffc00fc7947 */ /* 0x000fc0000383ffff */
[----:B------:R-:W-:-:S00]  /*06c0*/  NOP ;  /* 0x0000000000007918 */ /* 0x000fc00000000000 */
        /* <DEDUP_REMOVED lines=11> */
.L_x_1:


//--------------------- .nv.shared.triton_per_fused_mean_12 --------------------------
	.section	.nv.shared.triton_per_fused_mean_12,"aw",@nobits
	.sectionflags	@""
	.align	16
	.zero		1024


//--------------------- .nv.constant0.triton_per_fused_mean_12 --------------------------
	.section	.nv.constant0.triton_per_fused_mean_12,"a",@progbits
	.sectionflags	@""
	.align	4
.nv.constant0.triton_per_fused_mean_12:
	.zero		552
